	.headerflags	@"EF_CUDA_TEXMODE_UNIFIED EF_CUDA_64BIT_ADDRESS EF_CUDA_ACCELERATORS EF_CUDA_SM90 EF_CUDA_VIRTUAL_SM(EF_CUDA_SM90)"
	.elftype	@"ET_EXEC"


//--------------------- .nv.info                  --------------------------
	.section	.nv.info,"",@"SHT_CUDA_INFO"
	.align	4


	//----- nvinfo : EIATTR_REGCOUNT
	.align		4
        /*0000*/ 	.byte	0x04, 0x2f
        /*0002*/ 	.short	(.L_1 - .L_0)
	.align		4
.L_0:
        /*0004*/ 	.word	index@(triton_poi_fused_relu_threshold_backward_0)
        /*0008*/ 	.word	0x0000000c


	//----- nvinfo : EIATTR_MIN_STACK_SIZE
	.align		4
.L_1:
        /*000c*/ 	.byte	0x04, 0x12
        /*000e*/ 	.short	(.L_3 - .L_2)
	.align		4
.L_2:
        /*0010*/ 	.word	index@(triton_poi_fused_relu_threshold_backward_0)
        /*0014*/ 	.word	0x00000000


	//----- nvinfo : EIATTR_FRAME_SIZE
	.align		4
.L_3:
        /*0018*/ 	.byte	0x04, 0x11
        /*001a*/ 	.short	(.L_5 - .L_4)
	.align		4
.L_4:
        /*001c*/ 	.word	index@(triton_poi_fused_relu_threshold_backward_0)
        /*0020*/ 	.word	0x00000000


	//----- nvinfo : EIATTR_MIN_STACK_SIZE
	.align		4
.L_5:
        /*0024*/ 	.byte	0x04, 0x12
        /*0026*/ 	.short	(.L_7 - .L_6)
	.align		4
.L_6:
        /*0028*/ 	.word	index@(triton_poi_fused_relu_threshold_backward_0)
        /*002c*/ 	.word	0x00000000
.L_7:


//--------------------- .nv.info.triton_poi_fused_relu_threshold_backward_0 --------------------------
	.section	.nv.info.triton_poi_fused_relu_threshold_backward_0,"",@"SHT_CUDA_INFO"
	.sectionflags	@""
	.align	4


	//----- nvinfo : EIATTR_CUDA_API_VERSION
	.align		4
        /*0000*/ 	.byte	0x04, 0x37
        /*0002*/ 	.short	(.L_9 - .L_8)
.L_8:
        /*0004*/ 	.word	0x0000007c


	//----- nvinfo : EIATTR_KPARAM_INFO
	.align		4
.L_9:
        /*0008*/ 	.byte	0x04, 0x17
        /*000a*/ 	.short	(.L_11 - .L_10)
.L_10:
        /*000c*/ 	.word	0x00000000
        /*0010*/ 	.short	0x0003
        /*0012*/ 	.short	0x0018
        /*0014*/ 	.byte	0x00, 0xf0, 0x11, 0x00


	//----- nvinfo : EIATTR_KPARAM_INFO
	.align		4
.L_11:
        /*0018*/ 	.byte	0x04, 0x17
        /*001a*/ 	.short	(.L_13 - .L_12)
.L_12:
        /*001c*/ 	.word	0x00000000
        /*0020*/ 	.short	0x0002
        /*0022*/ 	.short	0x0010
        /*0024*/ 	.byte	0x00, 0xf4, 0x21, 0x00


	//----- nvinfo : EIATTR_KPARAM_INFO
	.align		4
.L_13:
        /*0028*/ 	.byte	0x04, 0x17
        /*002a*/ 	.short	(.L_15 - .L_14)
.L_14:
        /*002c*/ 	.word	0x00000000
        /*0030*/ 	.short	0x0001
        /*0032*/ 	.short	0x0008
        /*0034*/ 	.byte	0x00, 0xf4, 0x21, 0x00


	//----- nvinfo : EIATTR_KPARAM_INFO
	.align		4
.L_15:
        /*0038*/ 	.byte	0x04, 0x17
        /*003a*/ 	.short	(.L_17 - .L_16)
.L_16:
        /*003c*/ 	.word	0x00000000
        /*0040*/ 	.short	0x0000
        /*0042*/ 	.short	0x0000
        /*0044*/ 	.byte	0x00, 0xf4, 0x21, 0x00


	//----- nvinfo : EIATTR_SPARSE_MMA_MASK
	.align		4
.L_17:
        /*0048*/ 	.byte	0x03, 0x50
        /*004a*/ 	.short	0x0000


	//----- nvinfo : EIATTR_MAXREG_COUNT
	.align		4
        /*004c*/ 	.byte	0x03, 0x1b
        /*004e*/ 	.short	0x00ff


	//----- nvinfo : EIATTR_EXIT_INSTR_OFFSETS
	.align		4
        /*0050*/ 	.byte	0x04, 0x1c
        /*0052*/ 	.short	(.L_19 - .L_18)


	//   ....[0]....
.L_18:
        /*0054*/ 	.word	0x00000220


	//----- nvinfo : EIATTR_REQNTID
	.align		4
.L_19:
        /*0058*/ 	.byte	0x04, 0x10
        /*005a*/ 	.short	(.L_21 - .L_20)
.L_20:
        /*005c*/ 	.word	0x00000100
        /*0060*/ 	.word	0x00000001
        /*0064*/ 	.word	0x00000001


	//----- nvinfo : EIATTR_CBANK_PARAM_SIZE
	.align		4
.L_21:
        /*0068*/ 	.byte	0x03, 0x19
        /*006a*/ 	.short	0x001c


	//----- nvinfo : EIATTR_PARAM_CBANK
	.align		4
        /*006c*/ 	.byte	0x04, 0x0a
        /*006e*/ 	.short	(.L_23 - .L_22)
	.align		4
.L_22:
        /*0070*/ 	.word	index@(.nv.constant0.triton_poi_fused_relu_threshold_backward_0)
        /*0074*/ 	.short	0x0210
        /*0076*/ 	.short	0x001c


	//----- nvinfo : EIATTR_SW_WAR
	.align		4
.L_23:
        /*0078*/ 	.byte	0x04, 0x36
        /*007a*/ 	.short	(.L_25 - .L_24)
.L_24:
        /*007c*/ 	.word	0x00000008
.L_25:


//--------------------- .nv.callgraph             --------------------------
	.section	.nv.callgraph,"",@"SHT_CUDA_CALLGRAPH"
	.align	4
	.sectionentsize	8
	.align		4
        /*0000*/ 	.word	0x00000000
	.align		4
        /*0004*/ 	.word	0xffffffff
	.align		4
        /*0008*/ 	.word	0x00000000
	.align		4
        /*000c*/ 	.word	0xfffffffe
	.align		4
        /*0010*/ 	.word	0x00000000
	.align		4
        /*0014*/ 	.word	0xfffffffd
	.align		4
        /*0018*/ 	.word	0x00000000
	.align		4
        /*001c*/ 	.word	0xfffffffc


//--------------------- .text.triton_poi_fused_relu_threshold_backward_0 --------------------------
	.section	.text.triton_poi_fused_relu_threshold_backward_0,"ax",@progbits
	.align	128
        .global         triton_poi_fused_relu_threshold_backward_0
        .type           triton_poi_fused_relu_threshold_backward_0,@function
        .size           triton_poi_fused_relu_threshold_backward_0,(.L_x_1 - triton_poi_fused_relu_threshold_backward_0)
        .other          triton_poi_fused_relu_threshold_backward_0,@"STO_CUDA_ENTRY STV_DEFAULT"
triton_poi_fused_relu_threshold_backward_0:
.text.triton_poi_fused_relu_threshold_backward_0:
[----:B------:R-:W-:Y:S01]  /*0000*/  LDC R1, c[0x0][0x28] ;  /* 0x00000a00ff017b82 */ /* 0x000fe20000000800 */
[----:B------:R-:W1:Y:S07]  /*0010*/  S2R R0, SR_TID.X ;  /* 0x0000000000007919 */ /* 0x000e6e0000002100 */
[----:B------:R-:W2:Y:S01]  /*0020*/  LDC.64 R4, c[0x0][0x218] ;  /* 0x00008600ff047b82 */ /* 0x000ea20000000a00 */
[----:B------:R-:W-:Y:S01]  /*0030*/  ULDC.64 UR4, c[0x0][0x208] ;  /* 0x0000820000047ab9 */ /* 0x000fe20000000a00 */
[----:B------:R-:W-:Y:S01]  /*0040*/  ULDC.64 UR6, c[0x0][0x220] ;  /* 0x0000880000067ab9 */ /* 0x000fe20000000a00 */
[----:B------:R-:W3:Y:S05]  /*0050*/  S2R R7, SR_CTAID.X ;  /* 0x0000000000077919 */ /* 0x000eea0000002500 */
[----:B------:R-:W4:Y:S01]  /*0060*/  LDC.64 R2, c[0x0][0x210] ;  /* 0x00008400ff027b82 */ /* 0x000f220000000a00 */
[----:B-1----:R-:W-:Y:S01]  /*0070*/  IMAD.SHL.U32 R0, R0, 0x2, RZ ;  /* 0x0000000200007824 */ /* 0x002fe200078e00ff */
[----:B---3--:R-:W-:-:S04]  /*0080*/  SHF.R.S32.HI R6, RZ, 0x16, R7 ;  /* 0x00000016ff067819 */ /* 0x008fc80000011407 */
[----:B------:R-:W-:-:S05]  /*0090*/  LOP3.LUT R0, R0, 0x1fe, RZ, 0xc0, !PT ;  /* 0x000001fe00007812 */ /* 0x000fca00078ec0ff */
[----:B------:R-:W-:Y:S01]  /*00a0*/  IMAD R7, R7, 0x200, R0 ;  /* 0x0000020007077824 */ /* 0x000fe200078e0200 */
[----:B------:R-:W-:-:S03]  /*00b0*/  SGXT R0, R6, 0x1 ;  /* 0x000000010600781a */ /* 0x000fc60000000200 */
[----:B----4-:R-:W-:Y:S01]  /*00c0*/  IMAD.WIDE R2, R7, 0x4, R2 ;  /* 0x0000000407027825 */ /* 0x010fe200078e0202 */
[----:B------:R-:W-:-:S04]  /*00d0*/  LEA.HI R0, R0, R7, RZ, 0xb ;  /* 0x0000000700007211 */ /* 0x000fc800078f58ff */
[----:B------:R-:W-:-:S05]  /*00e0*/  LOP3.LUT R0, R0, 0xfffff800, RZ, 0xc0, !PT ;  /* 0xfffff80000007812 */ /* 0x000fca00078ec0ff */
[----:B------:R-:W-:-:S04]  /*00f0*/  IMAD.IADD R9, R7, 0x1, -R0 ;  /* 0x0000000107097824 */ /* 0x000fc800078e0a00 */
[----:B--2---:R-:W-:Y:S02]  /*0100*/  IMAD.WIDE R4, R9, 0x4, R4 ;  /* 0x0000000409047825 */ /* 0x004fe400078e0204 */
[----:B------:R-:W2:Y:S04]  /*0110*/  LDG.E.64 R8, desc[UR4][R2.64] ;  /* 0x0000000402087981 */ /* 0x000ea8000c1e1b00 */
[----:B------:R-:W2:Y:S01]  /*0120*/  LDG.E.EL.64 R4, desc[UR4][R4.64] ;  /* 0x0000000404047981 */ /* 0x000ea2000c2e1b00 */
[----:B------:R-:W-:-:S04]  /*0130*/  IADD3 R6, P2, R7, UR6, RZ ;  /* 0x0000000607067c10 */ /* 0x000fc8000ff5e0ff */
[----:B------:R-:W-:Y:S02]  /*0140*/  LEA.HI.X.SX32 R7, R7, UR7, 0x1, P2 ;  /* 0x0000000707077c11 */ /* 0x000fe400090f0eff */
[C---:B--2---:R-:W-:Y:S01]  /*0150*/  FSETP.GEU.AND P1, PT, R8.reuse, -R4, PT ;  /* 0x800000040800720b */ /* 0x044fe20003f2e000 */
[----:B------:R-:W-:Y:S01]  /*0160*/  FADD R8, R8, R4 ;  /* 0x0000000408087221 */ /* 0x000fe20000000000 */
[C---:B------:R-:W-:Y:S01]  /*0170*/  FADD R0, R9.reuse, R5 ;  /* 0x0000000509007221 */ /* 0x040fe20000000000 */
[----:B------:R-:W-:-:S03]  /*0180*/  FSETP.GEU.AND P0, PT, R9, -R5, PT ;  /* 0x800000050900720b */ /* 0x000fc60003f0e000 */
[----:B------:R-:W-:Y:S02]  /*0190*/  FSEL R8, R8, RZ, P1 ;  /* 0x000000ff08087208 */ /* 0x000fe40000800000 */
[----:B------:R-:W-:Y:S02]  /*01a0*/  FSEL R9, R0, RZ, P0 ;  /* 0x000000ff00097208 */ /* 0x000fe40000000000 */
[----:B------:R-:W-:Y:S02]  /*01b0*/  FSETP.GTU.AND P1, PT, R8, RZ, PT ;  /* 0x000000ff0800720b */ /* 0x000fe40003f2c000 */
[----:B------:R-:W-:Y:S01]  /*01c0*/  FSETP.GTU.AND P0, PT, R9, RZ, PT ;  /* 0x000000ff0900720b */ /* 0x000fe20003f0c000 */
[----:B------:R-:W-:Y:S01]  /*01d0*/  STG.E.64 desc[UR4][R2.64], R8 ;  /* 0x0000000802007986 */ /* 0x000fe2000c101b04 */
[----:B------:R-:W-:Y:S02]  /*01e0*/  SEL R0, RZ, 0x1, P1 ;  /* 0x00000001ff007807 */ /* 0x000fe40000800000 */
[----:B------:R-:W-:-:S05]  /*01f0*/  SEL R5, RZ, 0x100, P0 ;  /* 0x00000100ff057807 */ /* 0x000fca0000000000 */
[----:B------:R-:W-:-:S05]  /*0200*/  IMAD.IADD R5, R0, 0x1, R5 ;  /* 0x0000000100057824 */ /* 0x000fca00078e0205 */
[----:B------:R-:W-:Y:S01]  /*0210*/  STG.E.U16 desc[UR4][R6.64], R5 ;  /* 0x0000000506007986 */ /* 0x000fe2000c101504 */
[----:B------:R-:W-:Y:S05]  /*0220*/  EXIT ;  /* 0x000000000000794d */ /* 0x000fea0003800000 */
.L_x_0:
[----:B------:R-:W-:-:S00]  /*0230*/  BRA `(.L_x_0) ;  /* 0xfffffffc00fc7947 */ /* 0x000fc0000383ffff */
[----:B------:R-:W-:-:S00]  /*0240*/  NOP ;  /* 0x0000000000007918 */ /* 0x000fc00000000000 */
        /* <DEDUP_REMOVED lines=11> */
.L_x_1:


//--------------------- .nv.constant0.triton_poi_fused_relu_threshold_backward_0 --------------------------
	.section	.nv.constant0.triton_poi_fused_relu_threshold_backward_0,"a",@progbits
	.sectionflags	@""
	.align	4
.nv.constant0.triton_poi_fused_relu_threshold_backward_0:
	.zero		556
